//
// Generated by NVIDIA NVVM Compiler
//
// Compiler Build ID: CL-36424714
// Cuda compilation tools, release 13.0, V13.0.88
// Based on NVVM 20.0.0
//

.version 9.0
.target sm_100
.address_size 64

	// .globl	_Z5saxpyfPfS_

.visible .entry _Z5saxpyfPfS_(
	.param .f32 _Z5saxpyfPfS__param_0,
	.param .u64 .ptr .align 1 _Z5saxpyfPfS__param_1,
	.param .u64 .ptr .align 1 _Z5saxpyfPfS__param_2
)
{
	.reg .pred 	%p<2>;
	.reg .b32 	%r<5>;
	.reg .b32 	%f<5>;
	.reg .b64 	%rd<8>;

	ld.param.f32 	%f1, [_Z5saxpyfPfS__param_0];
	ld.param.u64 	%rd1, [_Z5saxpyfPfS__param_1];
	ld.param.u64 	%rd2, [_Z5saxpyfPfS__param_2];
	mov.u32 	%r2, %ctaid.x;
	mov.u32 	%r3, %ntid.x;
	mov.u32 	%r4, %tid.x;
	mad.lo.s32 	%r1, %r2, %r3, %r4;
	setp.gt.s32 	%p1, %r1, 536870911;
	@%p1 bra 	$L__BB0_2;
	cvta.to.global.u64 	%rd3, %rd1;
	cvta.to.global.u64 	%rd4, %rd2;
	mul.wide.s32 	%rd5, %r1, 4;
	add.s64 	%rd6, %rd3, %rd5;
	ld.global.f32 	%f2, [%rd6];
	add.s64 	%rd7, %rd4, %rd5;
	ld.global.f32 	%f3, [%rd7];
	fma.rn.f32 	%f4, %f1, %f2, %f3;
	st.global.f32 	[%rd7], %f4;
$L__BB0_2:
	ret;

}


// ===== COMPILED SASS (sm_100) =====

	.target	sm_100

	.elftype	@"ET_EXEC"


//--------------------- .note.nv.tkinfo           --------------------------
	.section	.note.nv.tkinfo,"",@"SHT_NOTE"
	.sectionflags	@"SHF_NOTE_NV_TKINFO"
	.tkinfo
        /*0018*/ 	.word	0x00000002
        /*0030*/ 	.string	""
        /*0030*/ 	.string	"ptxas"
        /*0030*/ 	.string	"Cuda compilation tools, release 13.0, V13.0.88"
        /*0030*/ 	.string	"Build cuda_13.0.r13.0/compiler.36424714_0"
        /*0030*/ 	.string	"-arch sm_100 -m 64 "



//--------------------- .note.nv.cuinfo           --------------------------
	.section	.note.nv.cuinfo,"",@"SHT_NOTE"
	.sectionflags	@"SHF_NOTE_NV_CUINFO"
        /*0018*/ 	.short	0x0002
        /*001a*/ 	.short	0x0064
        /*001c*/ 	.short	0x0082
	.zero		2


//--------------------- .nv.info                  --------------------------
	.section	.nv.info,"",@"SHT_CUDA_INFO"
	.align	4


	//----- nvinfo : EIATTR_REGCOUNT
	.align		4
        /*0000*/ 	.byte	0x04, 0x2f
        /*0002*/ 	.short	(.L_1 - .L_0)
	.align		4
.L_0:
        /*0004*/ 	.word	index@(_Z5saxpyfPfS_)
        /*0008*/ 	.word	0x0000000a


	//----- nvinfo : EIATTR_FRAME_SIZE
	.align		4
.L_1:
        /*000c*/ 	.byte	0x04, 0x11
        /*000e*/ 	.short	(.L_3 - .L_2)
	.align		4
.L_2:
        /*0010*/ 	.word	index@(_Z5saxpyfPfS_)
        /*0014*/ 	.word	0x00000000


	//----- nvinfo : EIATTR_MIN_STACK_SIZE
	.align		4
.L_3:
        /*0018*/ 	.byte	0x04, 0x12
        /*001a*/ 	.short	(.L_5 - .L_4)
	.align		4
.L_4:
        /*001c*/ 	.word	index@(_Z5saxpyfPfS_)
        /*0020*/ 	.word	0x00000000
.L_5:


//--------------------- .nv.compat                --------------------------
	.section	.nv.compat,"",@"SHT_CUDA_COMPAT_INFO"
	.align	4
        /*0000*/ 	.byte	0x02, 0x09, 0x00, 0x00, 0x02, 0x02, 0x01, 0x00, 0x02, 0x05, 0x05, 0x00, 0x03, 0x07, 0x01, 0x01
        /*0010*/ 	.byte	0x02, 0x03, 0x00, 0x00, 0x02, 0x06, 0x01, 0x00, 0x04, 0x0b, 0x08, 0x00, 0x09, 0x00, 0x00, 0x00
        /*0020*/ 	.byte	0x00, 0x00, 0x00, 0x00


//--------------------- .nv.info._Z5saxpyfPfS_    --------------------------
	.section	.nv.info._Z5saxpyfPfS_,"",@"SHT_CUDA_INFO"
	.sectionflags	@""
	.align	4


	//----- nvinfo : EIATTR_CUDA_API_VERSION
	.align		4
        /*0000*/ 	.byte	0x04, 0x37
        /*0002*/ 	.short	(.L_7 - .L_6)
.L_6:
        /*0004*/ 	.word	0x00000082


	//----- nvinfo : EIATTR_KPARAM_INFO
	.align		4
.L_7:
        /*0008*/ 	.byte	0x04, 0x17
        /*000a*/ 	.short	(.L_9 - .L_8)
.L_8:
        /*000c*/ 	.word	0x00000000
        /*0010*/ 	.short	0x0002
        /*0012*/ 	.short	0x0010
        /*0014*/ 	.byte	0x00, 0xf5, 0x21, 0x00


	//----- nvinfo : EIATTR_KPARAM_INFO
	.align		4
.L_9:
        /*0018*/ 	.byte	0x04, 0x17
        /*001a*/ 	.short	(.L_11 - .L_10)
.L_10:
        /*001c*/ 	.word	0x00000000
        /*0020*/ 	.short	0x0001
        /*0022*/ 	.short	0x0008
        /*0024*/ 	.byte	0x00, 0xf5, 0x21, 0x00


	//----- nvinfo : EIATTR_KPARAM_INFO
	.align		4
.L_11:
        /*0028*/ 	.byte	0x04, 0x17
        /*002a*/ 	.short	(.L_13 - .L_12)
.L_12:
        /*002c*/ 	.word	0x00000000
        /*0030*/ 	.short	0x0000
        /*0032*/ 	.short	0x0000
        /*0034*/ 	.byte	0x00, 0xf0, 0x11, 0x00


	//----- nvinfo : EIATTR_SPARSE_MMA_MASK
	.align		4
.L_13:
        /*0038*/ 	.byte	0x03, 0x50
        /*003a*/ 	.short	0x0000


	//----- nvinfo : EIATTR_MAXREG_COUNT
	.align		4
        /*003c*/ 	.byte	0x03, 0x1b
        /*003e*/ 	.short	0x00ff


	//----- nvinfo : EIATTR_MERCURY_ISA_VERSION
	.align		4
        /*0040*/ 	.byte	0x03, 0x5f
        /*0042*/ 	.short	0x0101


	//----- nvinfo : EIATTR_VRC_CTA_INIT_COUNT
	.align		4
        /*0044*/ 	.byte	0x02, 0x4a
	.zero		1
	.zero		1


	//----- nvinfo : EIATTR_EXIT_INSTR_OFFSETS
	.align		4
        /*0048*/ 	.byte	0x04, 0x1c
        /*004a*/ 	.short	(.L_15 - .L_14)


	//   ....[0]....
.L_14:
        /*004c*/ 	.word	0x00000060


	//   ....[1]....
        /*0050*/ 	.word	0x00000110


	//----- nvinfo : EIATTR_CBANK_PARAM_SIZE
	.align		4
.L_15:
        /*0054*/ 	.byte	0x03, 0x19
        /*0056*/ 	.short	0x0018


	//----- nvinfo : EIATTR_PARAM_CBANK
	.align		4
        /*0058*/ 	.byte	0x04, 0x0a
        /*005a*/ 	.short	(.L_17 - .L_16)
	.align		4
.L_16:
        /*005c*/ 	.word	index@(.nv.constant0._Z5saxpyfPfS_)
        /*0060*/ 	.short	0x0380
        /*0062*/ 	.short	0x0018


	//----- nvinfo : EIATTR_SW_WAR
	.align		4
.L_17:
        /*0064*/ 	.byte	0x04, 0x36
        /*0066*/ 	.short	(.L_19 - .L_18)
.L_18:
        /*0068*/ 	.word	0x00000008
.L_19:


//--------------------- .nv.callgraph             --------------------------
	.section	.nv.callgraph,"",@"SHT_CUDA_CALLGRAPH"
	.align	4
	.sectionentsize	8
	.align		4
        /*0000*/ 	.word	0x00000000
	.align		4
        /*0004*/ 	.word	0xffffffff
	.align		4
        /*0008*/ 	.word	0x00000000
	.align		4
        /*000c*/ 	.word	0xfffffffe
	.align		4
        /*0010*/ 	.word	0x00000000
	.align		4
        /*0014*/ 	.word	0xfffffffd
	.align		4
        /*0018*/ 	.word	0x00000000
	.align		4
        /*001c*/ 	.word	0xfffffffc


//--------------------- .text._Z5saxpyfPfS_       --------------------------
	.section	.text._Z5saxpyfPfS_,"ax",@progbits
	.align	128
        .global         _Z5saxpyfPfS_
        .type           _Z5saxpyfPfS_,@function
        .size           _Z5saxpyfPfS_,(.L_x_1 - _Z5saxpyfPfS_)
        .other          _Z5saxpyfPfS_,@"STO_CUDA_ENTRY STV_DEFAULT"
_Z5saxpyfPfS_:
.text._Z5saxpyfPfS_:
[----:B------:R-:W-:Y:S01]  /*0000*/  LDC R1, c[0x0][0x37c] ;  /* 0x0000df00ff017b82 */ /* 0x000fe20000000800 */
[----:B------:R-:W0:Y:S07]  /*0010*/  S2R R0, SR_TID.X ;  /* 0x0000000000007919 */ /* 0x000e2e0000002100 */
[----:B------:R-:W0:Y:S08]  /*0020*/  S2UR UR4, SR_CTAID.X ;  /* 0x00000000000479c3 */ /* 0x000e300000002500 */
[----:B------:R-:W0:Y:S02]  /*0030*/  LDC R7, c[0x0][0x360] ;  /* 0x0000d800ff077b82 */ /* 0x000e240000000800 */
[----:B0-----:R-:W-:-:S05]  /*0040*/  IMAD R7, R7, UR4, R0 ;  /* 0x0000000407077c24 */ /* 0x001fca000f8e0200 */
[----:B------:R-:W-:-:S13]  /*0050*/  ISETP.GT.AND P0, PT, R7, 0x1fffffff, PT ;  /* 0x1fffffff0700780c */ /* 0x000fda0003f04270 */
[----:B------:R-:W-:Y:S05]  /*0060*/  @P0 EXIT ;  /* 0x000000000000094d */ /* 0x000fea0003800000 */
[----:B------:R-:W0:Y:S01]  /*0070*/  LDC.64 R2, c[0x0][0x388] ;  /* 0x0000e200ff027b82 */ /* 0x000e220000000a00 */
[----:B------:R-:W1:Y:S01]  /*0080*/  LDCU.64 UR4, c[0x0][0x358] ;  /* 0x00006b00ff0477ac */ /* 0x000e620008000a00 */
[----:B------:R-:W2:Y:S06]  /*0090*/  LDCU UR6, c[0x0][0x380] ;  /* 0x00007000ff0677ac */ /* 0x000eac0008000800 */
[----:B------:R-:W3:Y:S01]  /*00a0*/  LDC.64 R4, c[0x0][0x390] ;  /* 0x0000e400ff047b82 */ /* 0x000ee20000000a00 */
[----:B0-----:R-:W-:-:S06]  /*00b0*/  IMAD.WIDE R2, R7, 0x4, R2 ;  /* 0x0000000407027825 */ /* 0x001fcc00078e0202 */
[----:B-1----:R-:W2:Y:S01]  /*00c0*/  LDG.E R2, desc[UR4][R2.64] ;  /* 0x0000000402027981 */ /* 0x002ea2000c1e1900 */
[----:B---3--:R-:W-:-:S05]  /*00d0*/  IMAD.WIDE R4, R7, 0x4, R4 ;  /* 0x0000000407047825 */ /* 0x008fca00078e0204 */
[----:B------:R-:W2:Y:S02]  /*00e0*/  LDG.E R7, desc[UR4][R4.64] ;  /* 0x0000000404077981 */ /* 0x000ea4000c1e1900 */
[----:B--2---:R-:W-:-:S05]  /*00f0*/  FFMA R7, R2, UR6, R7 ;  /* 0x0000000602077c23 */ /* 0x004fca0008000007 */
[----:B------:R-:W-:Y:S01]  /*0100*/  STG.E desc[UR4][R4.64], R7 ;  /* 0x0000000704007986 */ /* 0x000fe2000c101904 */
[----:B------:R-:W-:Y:S05]  /*0110*/  EXIT ;  /* 0x000000000000794d */ /* 0x000fea0003800000 */
.L_x_0:
[----:B------:R-:W-:-:S00]  /*0120*/  BRA `(.L_x_0) ;  /* 0xfffffffc00fc7947 */ /* 0x000fc0000383ffff */
[----:B------:R-:W-:-:S00]  /*0130*/  NOP ;  /* 0x0000000000007918 */ /* 0x000fc00000000000 */
        /* <DEDUP_REMOVED lines=12> */
.L_x_1:


//--------------------- .nv.shared.reserved.0     --------------------------
	.section	.nv.shared.reserved.0,"aw",@nobits
	.weak		__nv_reservedSMEM_offset_0_alias
	.size		__nv_reservedSMEM_offset_0_alias, 0, 64
	.other		__nv_reservedSMEM_offset_0_alias,@"STO_CUDA_RESERVED_SHARED STV_DEFAULT"
__nv_reservedSMEM_offset_0_alias:
	.zero		0
	.zero		64


//--------------------- .nv.constant0._Z5saxpyfPfS_ --------------------------
	.section	.nv.constant0._Z5saxpyfPfS_,"a",@progbits
	.sectionflags	@""
	.align	4
.nv.constant0._Z5saxpyfPfS_:
	.zero		920


//--------------------- SYMBOLS --------------------------

	.type		.nv.reservedSmem.offset0,@object
	.size		.nv.reservedSmem.offset0,0x4
